//
// Generated by NVIDIA NVVM Compiler
//
// Compiler Build ID: CL-36424714
// Cuda compilation tools, release 13.0, V13.0.88
// Based on NVVM 20.0.0
//

.version 9.0
.target sm_100
.address_size 64

	// .globl	_Z7sigmoidPfS_i

.visible .entry _Z7sigmoidPfS_i(
	.param .u64 .ptr .align 1 _Z7sigmoidPfS_i_param_0,
	.param .u64 .ptr .align 1 _Z7sigmoidPfS_i_param_1,
	.param .u32 _Z7sigmoidPfS_i_param_2
)
{
	.reg .pred 	%p<2>;
	.reg .b32 	%r<8>;
	.reg .b32 	%f<15>;
	.reg .b64 	%rd<8>;

	ld.param.u64 	%rd1, [_Z7sigmoidPfS_i_param_0];
	ld.param.u64 	%rd2, [_Z7sigmoidPfS_i_param_1];
	ld.param.u32 	%r2, [_Z7sigmoidPfS_i_param_2];
	mov.u32 	%r3, %ctaid.x;
	mov.u32 	%r4, %ntid.x;
	mov.u32 	%r5, %tid.x;
	mad.lo.s32 	%r1, %r3, %r4, %r5;
	setp.ge.s32 	%p1, %r1, %r2;
	@%p1 bra 	$L__BB0_2;
	cvta.to.global.u64 	%rd3, %rd1;
	cvta.to.global.u64 	%rd4, %rd2;
	mul.wide.s32 	%rd5, %r1, 4;
	add.s64 	%rd6, %rd3, %rd5;
	ld.global.f32 	%f1, [%rd6];
	fma.rn.f32 	%f2, %f1, 0fBBBB989D, 0f3F000000;
	cvt.sat.f32.f32 	%f3, %f2;
	mov.f32 	%f4, 0f4B400001;
	mov.f32 	%f5, 0f437C0000;
	fma.rm.f32 	%f6, %f3, %f5, %f4;
	add.f32 	%f7, %f6, 0fCB40007F;
	neg.f32 	%f8, %f7;
	fma.rn.f32 	%f9, %f1, 0fBFB8AA3B, %f8;
	fma.rn.f32 	%f10, %f1, 0fB2A57060, %f9;
	mov.b32 	%r6, %f6;
	shl.b32 	%r7, %r6, 23;
	mov.b32 	%f11, %r7;
	ex2.approx.ftz.f32 	%f12, %f10;
	fma.rn.f32 	%f13, %f12, %f11, 0f3F800000;
	rcp.rn.f32 	%f14, %f13;
	add.s64 	%rd7, %rd4, %rd5;
	st.global.f32 	[%rd7], %f14;
$L__BB0_2:
	ret;

}
	// .globl	_Z14sigmoid_float4PfS_i
.visible .entry _Z14sigmoid_float4PfS_i(
	.param .u64 .ptr .align 1 _Z14sigmoid_float4PfS_i_param_0,
	.param .u64 .ptr .align 1 _Z14sigmoid_float4PfS_i_param_1,
	.param .u32 _Z14sigmoid_float4PfS_i_param_2
)
{
	.reg .pred 	%p<2>;
	.reg .b32 	%r<15>;
	.reg .b32 	%f<51>;
	.reg .b64 	%rd<8>;

	ld.param.u64 	%rd1, [_Z14sigmoid_float4PfS_i_param_0];
	ld.param.u64 	%rd2, [_Z14sigmoid_float4PfS_i_param_1];
	ld.param.u32 	%r2, [_Z14sigmoid_float4PfS_i_param_2];
	mov.u32 	%r3, %ntid.x;
	mov.u32 	%r4, %ctaid.x;
	mov.u32 	%r5, %tid.x;
	mad.lo.s32 	%r6, %r3, %r4, %r5;
	shl.b32 	%r1, %r6, 2;
	setp.ge.s32 	%p1, %r1, %r2;
	@%p1 bra 	$L__BB1_2;
	cvta.to.global.u64 	%rd3, %rd1;
	cvta.to.global.u64 	%rd4, %rd2;
	mul.wide.s32 	%rd5, %r1, 4;
	add.s64 	%rd6, %rd3, %rd5;
	ld.global.v4.f32 	{%f1, %f2, %f3, %f4}, [%rd6];
	fma.rn.f32 	%f5, %f1, 0fBBBB989D, 0f3F000000;
	cvt.sat.f32.f32 	%f6, %f5;
	mov.f32 	%f7, 0f4B400001;
	mov.f32 	%f8, 0f437C0000;
	fma.rm.f32 	%f9, %f6, %f8, %f7;
	add.f32 	%f10, %f9, 0fCB40007F;
	neg.f32 	%f11, %f10;
	fma.rn.f32 	%f12, %f1, 0fBFB8AA3B, %f11;
	fma.rn.f32 	%f13, %f1, 0fB2A57060, %f12;
	mov.b32 	%r7, %f9;
	shl.b32 	%r8, %r7, 23;
	mov.b32 	%f14, %r8;
	ex2.approx.ftz.f32 	%f15, %f13;
	fma.rn.f32 	%f16, %f15, %f14, 0f3F800000;
	rcp.rn.f32 	%f17, %f16;
	fma.rn.f32 	%f18, %f2, 0fBBBB989D, 0f3F000000;
	cvt.sat.f32.f32 	%f19, %f18;
	fma.rm.f32 	%f20, %f19, %f8, %f7;
	add.f32 	%f21, %f20, 0fCB40007F;
	neg.f32 	%f22, %f21;
	fma.rn.f32 	%f23, %f2, 0fBFB8AA3B, %f22;
	fma.rn.f32 	%f24, %f2, 0fB2A57060, %f23;
	mov.b32 	%r9, %f20;
	shl.b32 	%r10, %r9, 23;
	mov.b32 	%f25, %r10;
	ex2.approx.ftz.f32 	%f26, %f24;
	fma.rn.f32 	%f27, %f26, %f25, 0f3F800000;
	rcp.rn.f32 	%f28, %f27;
	fma.rn.f32 	%f29, %f3, 0fBBBB989D, 0f3F000000;
	cvt.sat.f32.f32 	%f30, %f29;
	fma.rm.f32 	%f31, %f30, %f8, %f7;
	add.f32 	%f32, %f31, 0fCB40007F;
	neg.f32 	%f33, %f32;
	fma.rn.f32 	%f34, %f3, 0fBFB8AA3B, %f33;
	fma.rn.f32 	%f35, %f3, 0fB2A57060, %f34;
	mov.b32 	%r11, %f31;
	shl.b32 	%r12, %r11, 23;
	mov.b32 	%f36, %r12;
	ex2.approx.ftz.f32 	%f37, %f35;
	fma.rn.f32 	%f38, %f37, %f36, 0f3F800000;
	rcp.rn.f32 	%f39, %f38;
	fma.rn.f32 	%f40, %f4, 0fBBBB989D, 0f3F000000;
	cvt.sat.f32.f32 	%f41, %f40;
	fma.rm.f32 	%f42, %f41, %f8, %f7;
	add.f32 	%f43, %f42, 0fCB40007F;
	neg.f32 	%f44, %f43;
	fma.rn.f32 	%f45, %f4, 0fBFB8AA3B, %f44;
	fma.rn.f32 	%f46, %f4, 0fB2A57060, %f45;
	mov.b32 	%r13, %f42;
	shl.b32 	%r14, %r13, 23;
	mov.b32 	%f47, %r14;
	ex2.approx.ftz.f32 	%f48, %f46;
	fma.rn.f32 	%f49, %f48, %f47, 0f3F800000;
	rcp.rn.f32 	%f50, %f49;
	add.s64 	%rd7, %rd4, %rd5;
	st.global.v4.f32 	[%rd7], {%f17, %f28, %f39, %f50};
$L__BB1_2:
	ret;

}


// ===== COMPILED SASS (sm_100) =====

	.target	sm_100

	.elftype	@"ET_EXEC"


//--------------------- .note.nv.tkinfo           --------------------------
	.section	.note.nv.tkinfo,"",@"SHT_NOTE"
	.sectionflags	@"SHF_NOTE_NV_TKINFO"
	.tkinfo
        /*0018*/ 	.word	0x00000002
        /*0030*/ 	.string	""
        /*0030*/ 	.string	"ptxas"
        /*0030*/ 	.string	"Cuda compilation tools, release 13.0, V13.0.88"
        /*0030*/ 	.string	"Build cuda_13.0.r13.0/compiler.36424714_0"
        /*0030*/ 	.string	"-arch sm_100 -m 64 "



//--------------------- .note.nv.cuinfo           --------------------------
	.section	.note.nv.cuinfo,"",@"SHT_NOTE"
	.sectionflags	@"SHF_NOTE_NV_CUINFO"
        /*0018*/ 	.short	0x0002
        /*001a*/ 	.short	0x0064
        /*001c*/ 	.short	0x0082
	.zero		2


//--------------------- .nv.info                  --------------------------
	.section	.nv.info,"",@"SHT_CUDA_INFO"
	.align	4


	//----- nvinfo : EIATTR_REGCOUNT
	.align		4
        /*0000*/ 	.byte	0x04, 0x2f
        /*0002*/ 	.short	(.L_1 - .L_0)
	.align		4
.L_0:
        /*0004*/ 	.word	index@(_Z7sigmoidPfS_i)
        /*0008*/ 	.word	0x0000000e


	//----- nvinfo : EIATTR_FRAME_SIZE
	.align		4
.L_1:
        /*000c*/ 	.byte	0x04, 0x11
        /*000e*/ 	.short	(.L_3 - .L_2)
	.align		4
.L_2:
        /*0010*/ 	.word	index@($__internal_1_$__cuda_sm20_rcp_rn_f32_slowpath)
        /*0014*/ 	.word	0x00000000


	//----- nvinfo : EIATTR_FRAME_SIZE
	.align		4
.L_3:
        /*0018*/ 	.byte	0x04, 0x11
        /*001a*/ 	.short	(.L_5 - .L_4)
	.align		4
.L_4:
        /*001c*/ 	.word	index@(_Z7sigmoidPfS_i)
        /*0020*/ 	.word	0x00000000


	//----- nvinfo : EIATTR_REGCOUNT
	.align		4
.L_5:
        /*0024*/ 	.byte	0x04, 0x2f
        /*0026*/ 	.short	(.L_7 - .L_6)
	.align		4
.L_6:
        /*0028*/ 	.word	index@(_Z14sigmoid_float4PfS_i)
        /*002c*/ 	.word	0x00000012


	//----- nvinfo : EIATTR_FRAME_SIZE
	.align		4
.L_7:
        /*0030*/ 	.byte	0x04, 0x11
        /*0032*/ 	.short	(.L_9 - .L_8)
	.align		4
.L_8:
        /*0034*/ 	.word	index@($__internal_0_$__cuda_sm20_rcp_rn_f32_slowpath)
        /*0038*/ 	.word	0x00000000


	//----- nvinfo : EIATTR_FRAME_SIZE
	.align		4
.L_9:
        /*003c*/ 	.byte	0x04, 0x11
        /*003e*/ 	.short	(.L_11 - .L_10)
	.align		4
.L_10:
        /*0040*/ 	.word	index@(_Z14sigmoid_float4PfS_i)
        /*0044*/ 	.word	0x00000000


	//----- nvinfo : EIATTR_MIN_STACK_SIZE
	.align		4
.L_11:
        /*0048*/ 	.byte	0x04, 0x12
        /*004a*/ 	.short	(.L_13 - .L_12)
	.align		4
.L_12:
        /*004c*/ 	.word	index@(_Z14sigmoid_float4PfS_i)
        /*0050*/ 	.word	0x00000000


	//----- nvinfo : EIATTR_MIN_STACK_SIZE
	.align		4
.L_13:
        /*0054*/ 	.byte	0x04, 0x12
        /*0056*/ 	.short	(.L_15 - .L_14)
	.align		4
.L_14:
        /*0058*/ 	.word	index@(_Z7sigmoidPfS_i)
        /*005c*/ 	.word	0x00000000
.L_15:


//--------------------- .nv.compat                --------------------------
	.section	.nv.compat,"",@"SHT_CUDA_COMPAT_INFO"
	.align	4
        /*0000*/ 	.byte	0x02, 0x09, 0x00, 0x00, 0x02, 0x02, 0x01, 0x00, 0x02, 0x05, 0x05, 0x00, 0x03, 0x07, 0x01, 0x01
        /*0010*/ 	.byte	0x02, 0x03, 0x00, 0x00, 0x02, 0x06, 0x01, 0x00, 0x04, 0x0b, 0x08, 0x00, 0x09, 0x00, 0x00, 0x00
        /*0020*/ 	.byte	0x00, 0x00, 0x00, 0x00


//--------------------- .nv.info._Z14sigmoid_float4PfS_i --------------------------
	.section	.nv.info._Z14sigmoid_float4PfS_i,"",@"SHT_CUDA_INFO"
	.sectionflags	@""
	.align	4


	//----- nvinfo : EIATTR_CUDA_API_VERSION
	.align		4
        /*0000*/ 	.byte	0x04, 0x37
        /*0002*/ 	.short	(.L_17 - .L_16)
.L_16:
        /*0004*/ 	.word	0x00000082


	//----- nvinfo : EIATTR_KPARAM_INFO
	.align		4
.L_17:
        /*0008*/ 	.byte	0x04, 0x17
        /*000a*/ 	.short	(.L_19 - .L_18)
.L_18:
        /*000c*/ 	.word	0x00000000
        /*0010*/ 	.short	0x0002
        /*0012*/ 	.short	0x0010
        /*0014*/ 	.byte	0x00, 0xf0, 0x11, 0x00


	//----- nvinfo : EIATTR_KPARAM_INFO
	.align		4
.L_19:
        /*0018*/ 	.byte	0x04, 0x17
        /*001a*/ 	.short	(.L_21 - .L_20)
.L_20:
        /*001c*/ 	.word	0x00000000
        /*0020*/ 	.short	0x0001
        /*0022*/ 	.short	0x0008
        /*0024*/ 	.byte	0x00, 0xf5, 0x21, 0x00


	//----- nvinfo : EIATTR_KPARAM_INFO
	.align		4
.L_21:
        /*0028*/ 	.byte	0x04, 0x17
        /*002a*/ 	.short	(.L_23 - .L_22)
.L_22:
        /*002c*/ 	.word	0x00000000
        /*0030*/ 	.short	0x0000
        /*0032*/ 	.short	0x0000
        /*0034*/ 	.byte	0x00, 0xf5, 0x21, 0x00


	//----- nvinfo : EIATTR_SPARSE_MMA_MASK
	.align		4
.L_23:
        /*0038*/ 	.byte	0x03, 0x50
        /*003a*/ 	.short	0x0000


	//----- nvinfo : EIATTR_MAXREG_COUNT
	.align		4
        /*003c*/ 	.byte	0x03, 0x1b
        /*003e*/ 	.short	0x00ff


	//----- nvinfo : EIATTR_MERCURY_ISA_VERSION
	.align		4
        /*0040*/ 	.byte	0x03, 0x5f
        /*0042*/ 	.short	0x0101


	//----- nvinfo : EIATTR_VRC_CTA_INIT_COUNT
	.align		4
        /*0044*/ 	.byte	0x02, 0x4a
	.zero		1
	.zero		1


	//----- nvinfo : EIATTR_EXIT_INSTR_OFFSETS
	.align		4
        /*0048*/ 	.byte	0x04, 0x1c
        /*004a*/ 	.short	(.L_25 - .L_24)


	//   ....[0]....
.L_24:
        /*004c*/ 	.word	0x00000080


	//   ....[1]....
        /*0050*/ 	.word	0x00000700


	//----- nvinfo : EIATTR_CRS_STACK_SIZE
	.align		4
.L_25:
        /*0054*/ 	.byte	0x04, 0x1e
        /*0056*/ 	.short	(.L_27 - .L_26)
.L_26:
        /*0058*/ 	.word	0x00000000


	//----- nvinfo : EIATTR_CBANK_PARAM_SIZE
	.align		4
.L_27:
        /*005c*/ 	.byte	0x03, 0x19
        /*005e*/ 	.short	0x0014


	//----- nvinfo : EIATTR_PARAM_CBANK
	.align		4
        /*0060*/ 	.byte	0x04, 0x0a
        /*0062*/ 	.short	(.L_29 - .L_28)
	.align		4
.L_28:
        /*0064*/ 	.word	index@(.nv.constant0._Z14sigmoid_float4PfS_i)
        /*0068*/ 	.short	0x0380
        /*006a*/ 	.short	0x0014


	//----- nvinfo : EIATTR_SW_WAR
	.align		4
.L_29:
        /*006c*/ 	.byte	0x04, 0x36
        /*006e*/ 	.short	(.L_31 - .L_30)
.L_30:
        /*0070*/ 	.word	0x00000008
.L_31:


//--------------------- .nv.info._Z7sigmoidPfS_i  --------------------------
	.section	.nv.info._Z7sigmoidPfS_i,"",@"SHT_CUDA_INFO"
	.sectionflags	@""
	.align	4


	//----- nvinfo : EIATTR_CUDA_API_VERSION
	.align		4
        /*0000*/ 	.byte	0x04, 0x37
        /*0002*/ 	.short	(.L_33 - .L_32)
.L_32:
        /*0004*/ 	.word	0x00000082


	//----- nvinfo : EIATTR_KPARAM_INFO
	.align		4
.L_33:
        /*0008*/ 	.byte	0x04, 0x17
        /*000a*/ 	.short	(.L_35 - .L_34)
.L_34:
        /*000c*/ 	.word	0x00000000
        /*0010*/ 	.short	0x0002
        /*0012*/ 	.short	0x0010
        /*0014*/ 	.byte	0x00, 0xf0, 0x11, 0x00


	//----- nvinfo : EIATTR_KPARAM_INFO
	.align		4
.L_35:
        /*0018*/ 	.byte	0x04, 0x17
        /*001a*/ 	.short	(.L_37 - .L_36)
.L_36:
        /*001c*/ 	.word	0x00000000
        /*0020*/ 	.short	0x0001
        /*0022*/ 	.short	0x0008
        /*0024*/ 	.byte	0x00, 0xf5, 0x21, 0x00


	//----- nvinfo : EIATTR_KPARAM_INFO
	.align		4
.L_37:
        /*0028*/ 	.byte	0x04, 0x17
        /*002a*/ 	.short	(.L_39 - .L_38)
.L_38:
        /*002c*/ 	.word	0x00000000
        /*0030*/ 	.short	0x0000
        /*0032*/ 	.short	0x0000
        /*0034*/ 	.byte	0x00, 0xf5, 0x21, 0x00


	//----- nvinfo : EIATTR_SPARSE_MMA_MASK
	.align		4
.L_39:
        /*0038*/ 	.byte	0x03, 0x50
        /*003a*/ 	.short	0x0000


	//----- nvinfo : EIATTR_MAXREG_COUNT
	.align		4
        /*003c*/ 	.byte	0x03, 0x1b
        /*003e*/ 	.short	0x00ff


	//----- nvinfo : EIATTR_MERCURY_ISA_VERSION
	.align		4
        /*0040*/ 	.byte	0x03, 0x5f
        /*0042*/ 	.short	0x0101


	//----- nvinfo : EIATTR_VRC_CTA_INIT_COUNT
	.align		4
        /*0044*/ 	.byte	0x02, 0x4a
	.zero		1
	.zero		1


	//----- nvinfo : EIATTR_EXIT_INSTR_OFFSETS
	.align		4
        /*0048*/ 	.byte	0x04, 0x1c
        /*004a*/ 	.short	(.L_41 - .L_40)


	//   ....[0]....
.L_40:
        /*004c*/ 	.word	0x00000070


	//   ....[1]....
        /*0050*/ 	.word	0x00000260


	//----- nvinfo : EIATTR_CRS_STACK_SIZE
	.align		4
.L_41:
        /*0054*/ 	.byte	0x04, 0x1e
        /*0056*/ 	.short	(.L_43 - .L_42)
.L_42:
        /*0058*/ 	.word	0x00000000


	//----- nvinfo : EIATTR_CBANK_PARAM_SIZE
	.align		4
.L_43:
        /*005c*/ 	.byte	0x03, 0x19
        /*005e*/ 	.short	0x0014


	//----- nvinfo : EIATTR_PARAM_CBANK
	.align		4
        /*0060*/ 	.byte	0x04, 0x0a
        /*0062*/ 	.short	(.L_45 - .L_44)
	.align		4
.L_44:
        /*0064*/ 	.word	index@(.nv.constant0._Z7sigmoidPfS_i)
        /*0068*/ 	.short	0x0380
        /*006a*/ 	.short	0x0014


	//----- nvinfo : EIATTR_SW_WAR
	.align		4
.L_45:
        /*006c*/ 	.byte	0x04, 0x36
        /*006e*/ 	.short	(.L_47 - .L_46)
.L_46:
        /*0070*/ 	.word	0x00000008
.L_47:


//--------------------- .nv.callgraph             --------------------------
	.section	.nv.callgraph,"",@"SHT_CUDA_CALLGRAPH"
	.align	4
	.sectionentsize	8
	.align		4
        /*0000*/ 	.word	0x00000000
	.align		4
        /*0004*/ 	.word	0xffffffff
	.align		4
        /*0008*/ 	.word	0x00000000
	.align		4
        /*000c*/ 	.word	0xfffffffe
	.align		4
        /*0010*/ 	.word	0x00000000
	.align		4
        /*0014*/ 	.word	0xfffffffd
	.align		4
        /*0018*/ 	.word	0x00000000
	.align		4
        /*001c*/ 	.word	0xfffffffc


//--------------------- .text._Z14sigmoid_float4PfS_i --------------------------
	.section	.text._Z14sigmoid_float4PfS_i,"ax",@progbits
	.align	128
        .global         _Z14sigmoid_float4PfS_i
        .type           _Z14sigmoid_float4PfS_i,@function
        .size           _Z14sigmoid_float4PfS_i,(.L_x_25 - _Z14sigmoid_float4PfS_i)
        .other          _Z14sigmoid_float4PfS_i,@"STO_CUDA_ENTRY STV_DEFAULT"
_Z14sigmoid_float4PfS_i:
.text._Z14sigmoid_float4PfS_i:
[----:B------:R-:W-:Y:S01]  /*0000*/  LDC R1, c[0x0][0x37c] ;  /* 0x0000df00ff017b82 */ /* 0x000fe20000000800 */
[----:B------:R-:W0:Y:S01]  /*0010*/  S2R R3, SR_CTAID.X ;  /* 0x0000000000037919 */ /* 0x000e220000002500 */
[----:B------:R-:W0:Y:S01]  /*0020*/  LDCU UR4, c[0x0][0x360] ;  /* 0x00006c00ff0477ac */ /* 0x000e220008000800 */
[----:B------:R-:W0:Y:S01]  /*0030*/  S2R R0, SR_TID.X ;  /* 0x0000000000007919 */ /* 0x000e220000002100 */
[----:B------:R-:W1:Y:S01]  /*0040*/  LDCU UR5, c[0x0][0x390] ;  /* 0x00007200ff0577ac */ /* 0x000e620008000800 */
[----:B0-----:R-:W-:-:S05]  /*0050*/  IMAD R3, R3, UR4, R0 ;  /* 0x0000000403037c24 */ /* 0x001fca000f8e0200 */
[----:B------:R-:W-:-:S04]  /*0060*/  SHF.L.U32 R3, R3, 0x2, RZ ;  /* 0x0000000203037819 */ /* 0x000fc800000006ff */
[----:B-1----:R-:W-:-:S13]  /*0070*/  ISETP.GE.AND P0, PT, R3, UR5, PT ;  /* 0x0000000503007c0c */ /* 0x002fda000bf06270 */
[----:B------:R-:W-:Y:S05]  /*0080*/  @P0 EXIT ;  /* 0x000000000000094d */ /* 0x000fea0003800000 */
[----:B------:R-:W0:Y:S01]  /*0090*/  LDC.64 R4, c[0x0][0x380] ;  /* 0x0000e000ff047b82 */ /* 0x000e220000000a00 */
[----:B------:R-:W1:Y:S01]  /*00a0*/  LDCU.64 UR4, c[0x0][0x358] ;  /* 0x00006b00ff0477ac */ /* 0x000e620008000a00 */
[----:B0-----:R-:W-:-:S06]  /*00b0*/  IMAD.WIDE R4, R3, 0x4, R4 ;  /* 0x0000000403047825 */ /* 0x001fcc00078e0204 */
[----:B-1----:R-:W2:Y:S01]  /*00c0*/  LDG.E.128 R4, desc[UR4][R4.64] ;  /* 0x0000000404047981 */ /* 0x002ea2000c1e1d00 */
[----:B------:R-:W-:Y:S02]  /*00d0*/  HFMA2 R9, -RZ, RZ, 0.96630859375, -0.0022525787353515625 ;  /* 0x3bbb989dff097431 */ /* 0x000fe400000001ff */
[----:B------:R-:W-:Y:S01]  /*00e0*/  IMAD.MOV.U32 R11, RZ, RZ, 0x437c0000 ;  /* 0x437c0000ff0b7424 */ /* 0x000fe200078e00ff */
[----:B------:R-:W-:Y:S02]  /*00f0*/  BSSY.RECONVERGENT B0, `(.L_x_0) ;  /* 0x0000015000007945 */ /* 0x000fe40003800200 */
[----:B--2---:R-:W-:-:S04]  /*0100*/  FFMA.SAT R0, R4, -R9, 0.5 ;  /* 0x3f00000004007423 */ /* 0x004fc80000002809 */
[----:B------:R-:W-:-:S04]  /*0110*/  FFMA.RM R0, R0, R11, 12582913 ;  /* 0x4b40000100007423 */ /* 0x000fc8000000400b */
[C---:B------:R-:W-:Y:S01]  /*0120*/  FADD R9, R0.reuse, -12583039 ;  /* 0xcb40007f00097421 */ /* 0x040fe20000000000 */
[----:B------:R-:W-:-:S03]  /*0130*/  SHF.L.U32 R0, R0, 0x17, RZ ;  /* 0x0000001700007819 */ /* 0x000fc600000006ff */
[----:B------:R-:W-:-:S04]  /*0140*/  FFMA R9, R4, -1.4426950216293334961, -R9 ;  /* 0xbfb8aa3b04097823 */ /* 0x000fc80000000809 */
[----:B------:R-:W-:-:S06]  /*0150*/  FFMA R9, R4, -1.925963033500011079e-08, R9 ;  /* 0xb2a5706004097823 */ /* 0x000fcc0000000009 */
[----:B------:R-:W0:Y:S02]  /*0160*/  MUFU.EX2 R9, R9 ;  /* 0x0000000900097308 */ /* 0x000e240000000800 */
[----:B0-----:R-:W-:-:S05]  /*0170*/  FFMA R0, R0, R9, 1 ;  /* 0x3f80000000007423 */ /* 0x001fca0000000009 */
[----:B------:R-:W-:-:S04]  /*0180*/  IADD3 R2, PT, PT, R0, 0x1800000, RZ ;  /* 0x0180000000027810 */ /* 0x000fc80007ffe0ff */
[----:B------:R-:W-:-:S04]  /*0190*/  LOP3.LUT R2, R2, 0x7f800000, RZ, 0xc0, !PT ;  /* 0x7f80000002027812 */ /* 0x000fc800078ec0ff */
[----:B------:R-:W-:-:S13]  /*01a0*/  ISETP.GT.U32.AND P0, PT, R2, 0x1ffffff, PT ;  /* 0x01ffffff0200780c */ /* 0x000fda0003f04070 */
[----:B------:R-:W-:Y:S05]  /*01b0*/  @P0 BRA `(.L_x_1) ;  /* 0x0000000000100947 */ /* 0x000fea0003800000 */
[----:B------:R-:W-:-:S07]  /*01c0*/  MOV R8, 0x1e0 ;  /* 0x000001e000087802 */ /* 0x000fce0000000f00 */
[----:B------:R-:W-:Y:S05]  /*01d0*/  CALL.REL.NOINC `($__internal_0_$__cuda_sm20_rcp_rn_f32_slowpath) ;  /* 0x00000004004c7944 */ /* 0x000fea0003c00000 */
[----:B------:R-:W-:Y:S01]  /*01e0*/  IMAD.MOV.U32 R4, RZ, RZ, R0 ;  /* 0x000000ffff047224 */ /* 0x000fe200078e0000 */
[----:B------:R-:W-:Y:S06]  /*01f0*/  BRA `(.L_x_2) ;  /* 0x0000000000107947 */ /* 0x000fec0003800000 */
.L_x_1:
[----:B------:R-:W0:Y:S02]  /*0200*/  MUFU.RCP R9, R0 ;  /* 0x0000000000097308 */ /* 0x000e240000001000 */
[----:B0-----:R-:W-:-:S04]  /*0210*/  FFMA R2, R0, R9, -1 ;  /* 0xbf80000000027423 */ /* 0x001fc80000000009 */
[----:B------:R-:W-:-:S04]  /*0220*/  FADD.FTZ R2, -R2, -RZ ;  /* 0x800000ff02027221 */ /* 0x000fc80000010100 */
[----:B------:R-:W-:-:S07]  /*0230*/  FFMA R4, R9, R2, R9 ;  /* 0x0000000209047223 */ /* 0x000fce0000000009 */
.L_x_2:
[----:B------:R-:W-:Y:S05]  /*0240*/  BSYNC.RECONVERGENT B0 ;  /* 0x0000000000007941 */ /* 0x000fea0003800200 */
.L_x_0:
[----:B------:R-:W-:Y:S01]  /*0250*/  HFMA2 R9, -RZ, RZ, 3.7421875, 0 ;  /* 0x437c0000ff097431 */ /* 0x000fe200000001ff */
[----:B------:R-:W-:Y:S01]  /*0260*/  MOV R0, 0x3bbb989d ;  /* 0x3bbb989d00007802 */ /* 0x000fe20000000f00 */
[----:B------:R-:W-:Y:S04]  /*0270*/  BSSY.RECONVERGENT B0, `(.L_x_3) ;  /* 0x0000015000007945 */ /* 0x000fe80003800200 */
[----:B------:R-:W-:-:S04]  /*0280*/  FFMA.SAT R0, R5, -R0, 0.5 ;  /* 0x3f00000005007423 */ /* 0x000fc80000002800 */
[----:B------:R-:W-:-:S04]  /*0290*/  FFMA.RM R0, R0, R9, 12582913 ;  /* 0x4b40000100007423 */ /* 0x000fc80000004009 */
[C---:B------:R-:W-:Y:S01]  /*02a0*/  FADD R2, R0.reuse, -12583039 ;  /* 0xcb40007f00027421 */ /* 0x040fe20000000000 */
[----:B------:R-:W-:-:S03]  /*02b0*/  IMAD.SHL.U32 R0, R0, 0x800000, RZ ;  /* 0x0080000000007824 */ /* 0x000fc600078e00ff */
[----:B------:R-:W-:-:S04]  /*02c0*/  FFMA R2, R5, -1.4426950216293334961, -R2 ;  /* 0xbfb8aa3b05027823 */ /* 0x000fc80000000802 */
[----:B------:R-:W-:-:S04]  /*02d0*/  FFMA R2, R5, -1.925963033500011079e-08, R2 ;  /* 0xb2a5706005027823 */ /* 0x000fc80000000002 */
        /* <DEDUP_REMOVED lines=8> */
[----:B------:R-:W-:Y:S01]  /*0360*/  MOV R5, R0 ;  /* 0x0000000000057202 */ /* 0x000fe20000000f00 */
[----:B------:R-:W-:Y:S06]  /*0370*/  BRA `(.L_x_5) ;  /* 0x0000000000107947 */ /* 0x000fec0003800000 */
.L_x_4:
[----:B------:R-:W0:Y:S02]  /*0380*/  MUFU.RCP R5, R0 ;  /* 0x0000000000057308 */ /* 0x000e240000001000 */
[----:B0-----:R-:W-:-:S04]  /*0390*/  FFMA R2, R0, R5, -1 ;  /* 0xbf80000000027423 */ /* 0x001fc80000000005 */
[----:B------:R-:W-:-:S04]  /*03a0*/  FADD.FTZ R2, -R2, -RZ ;  /* 0x800000ff02027221 */ /* 0x000fc80000010100 */
[----:B------:R-:W-:-:S07]  /*03b0*/  FFMA R5, R5, R2, R5 ;  /* 0x0000000205057223 */ /* 0x000fce0000000005 */
.L_x_5:
[----:B------:R-:W-:Y:S05]  /*03c0*/  BSYNC.RECONVERGENT B0 ;  /* 0x0000000000007941 */ /* 0x000fea0003800200 */
.L_x_3:
[----:B------:R-:W-:Y:S02]  /*03d0*/  HFMA2 R11, -RZ, RZ, 3.7421875, 0 ;  /* 0x437c0000ff0b7431 */ /* 0x000fe400000001ff */
[----:B------:R-:W-:Y:S01]  /*03e0*/  IMAD.MOV.U32 R9, RZ, RZ, 0x3bbb989d ;  /* 0x3bbb989dff097424 */ /* 0x000fe200078e00ff */
[----:B------:R-:W-:Y:S03]  /*03f0*/  BSSY.RECONVERGENT B0, `(.L_x_6) ;  /* 0x0000015000007945 */ /* 0x000fe60003800200 */
[----:B------:R-:W-:-:S04]  /*0400*/  FFMA.SAT R0, R6, -R9, 0.5 ;  /* 0x3f00000006007423 */ /* 0x000fc80000002809 */
[----:B------:R-:W-:-:S04]  /*0410*/  FFMA.RM R0, R0, R11, 12582913 ;  /* 0x4b40000100007423 */ /* 0x000fc8000000400b */
[C---:B------:R-:W-:Y:S01]  /*0420*/  FADD R9, R0.reuse, -12583039 ;  /* 0xcb40007f00097421 */ /* 0x040fe20000000000 */
[----:B------:R-:W-:-:S03]  /*0430*/  SHF.L.U32 R0, R0, 0x17, RZ ;  /* 0x0000001700007819 */ /* 0x000fc600000006ff */
[----:B------:R-:W-:-:S04]  /*0440*/  FFMA R9, R6, -1.4426950216293334961, -R9 ;  /* 0xbfb8aa3b06097823 */ /* 0x000fc80000000809 */
[----:B------:R-:W-:-:S06]  /*0450*/  FFMA R9, R6, -1.925963033500011079e-08, R9 ;  /* 0xb2a5706006097823 */ /* 0x000fcc0000000009 */
[----:B------:R-:W0:Y:S02]  /*0460*/  MUFU.EX2 R9, R9 ;  /* 0x0000000900097308 */ /* 0x000e240000000800 */
[----:B0-----:R-:W-:-:S04]  /*0470*/  FFMA R0, R0, R9, 1 ;  /* 0x3f80000000007423 */ /* 0x001fc80000000009 */
[----:B------:R-:W-:-:S05]  /*0480*/  VIADD R2, R0, 0x1800000 ;  /* 0x0180000000027836 */ /* 0x000fca0000000000 */
[----:B------:R-:W-:-:S04]  /*0490*/  LOP3.LUT R2, R2, 0x7f800000, RZ, 0xc0, !PT ;  /* 0x7f80000002027812 */ /* 0x000fc800078ec0ff */
[----:B------:R-:W-:-:S13]  /*04a0*/  ISETP.GT.U32.AND P0, PT, R2, 0x1ffffff, PT ;  /* 0x01ffffff0200780c */ /* 0x000fda0003f04070 */
[----:B------:R-:W-:Y:S05]  /*04b0*/  @P0 BRA `(.L_x_7) ;  /* 0x0000000000100947 */ /* 0x000fea0003800000 */
[----:B------:R-:W-:-:S07]  /*04c0*/  MOV R8, 0x4e0 ;  /* 0x000004e000087802 */ /* 0x000fce0000000f00 */
[----:B------:R-:W-:Y:S05]  /*04d0*/  CALL.REL.NOINC `($__internal_0_$__cuda_sm20_rcp_rn_f32_slowpath) ;  /* 0x00000000008c7944 */ /* 0x000fea0003c00000 */
[----:B------:R-:W-:Y:S01]  /*04e0*/  MOV R6, R0 ;  /* 0x0000000000067202 */ /* 0x000fe20000000f00 */
[----:B------:R-:W-:Y:S06]  /*04f0*/  BRA `(.L_x_8) ;  /* 0x0000000000107947 */ /* 0x000fec0003800000 */
.L_x_7:
[----:B------:R-:W0:Y:S02]  /*0500*/  MUFU.RCP R9, R0 ;  /* 0x0000000000097308 */ /* 0x000e240000001000 */
[----:B0-----:R-:W-:-:S04]  /*0510*/  FFMA R2, R0, R9, -1 ;  /* 0xbf80000000027423 */ /* 0x001fc80000000009 */
[----:B------:R-:W-:-:S04]  /*0520*/  FADD.FTZ R2, -R2, -RZ ;  /* 0x800000ff02027221 */ /* 0x000fc80000010100 */
[----:B------:R-:W-:-:S07]  /*0530*/  FFMA R6, R9, R2, R9 ;  /* 0x0000000209067223 */ /* 0x000fce0000000009 */
.L_x_8:
[----:B------:R-:W-:Y:S05]  /*0540*/  BSYNC.RECONVERGENT B0 ;  /* 0x0000000000007941 */ /* 0x000fea0003800200 */
.L_x_6:
[----:B------:R-:W-:Y:S02]  /*0550*/  HFMA2 R0, -RZ, RZ, 0.96630859375, -0.0022525787353515625 ;  /* 0x3bbb989dff007431 */ /* 0x000fe400000001ff */
[----:B------:R-:W-:Y:S01]  /*0560*/  IMAD.MOV.U32 R9, RZ, RZ, 0x437c0000 ;  /* 0x437c0000ff097424 */ /* 0x000fe200078e00ff */
[----:B------:R-:W-:Y:S02]  /*0570*/  BSSY.RECONVERGENT B0, `(.L_x_9) ;  /* 0x0000015000007945 */ /* 0x000fe40003800200 */
[----:B------:R-:W-:-:S04]  /*0580*/  FFMA.SAT R0, R7, -R0, 0.5 ;  /* 0x3f00000007007423 */ /* 0x000fc80000002800 */
[----:B------:R-:W-:-:S04]  /*0590*/  FFMA.RM R0, R0, R9, 12582913 ;  /* 0x4b40000100007423 */ /* 0x000fc80000004009 */
[C---:B------:R-:W-:Y:S01]  /*05a0*/  FADD R2, R0.reuse, -12583039 ;  /* 0xcb40007f00027421 */ /* 0x040fe20000000000 */
[----:B------:R-:W-:-:S03]  /*05b0*/  SHF.L.U32 R0, R0, 0x17, RZ ;  /* 0x0000001700007819 */ /* 0x000fc600000006ff */
        /* <DEDUP_REMOVED lines=12> */
.L_x_10:
[----:B------:R-:W0:Y:S02]  /*0680*/  MUFU.RCP R7, R0 ;  /* 0x0000000000077308 */ /* 0x000e240000001000 */
[----:B0-----:R-:W-:-:S04]  /*0690*/  FFMA R2, R0, R7, -1 ;  /* 0xbf80000000027423 */ /* 0x001fc80000000007 */
[----:B------:R-:W-:-:S04]  /*06a0*/  FADD.FTZ R2, -R2, -RZ ;  /* 0x800000ff02027221 */ /* 0x000fc80000010100 */
[----:B------:R-:W-:-:S07]  /*06b0*/  FFMA R7, R7, R2, R7 ;  /* 0x0000000207077223 */ /* 0x000fce0000000007 */
.L_x_11:
[----:B------:R-:W-:Y:S05]  /*06c0*/  BSYNC.RECONVERGENT B0 ;  /* 0x0000000000007941 */ /* 0x000fea0003800200 */
.L_x_9:
[----:B------:R-:W0:Y:S02]  /*06d0*/  LDC.64 R8, c[0x0][0x388] ;  /* 0x0000e200ff087b82 */ /* 0x000e240000000a00 */
[----:B0-----:R-:W-:-:S05]  /*06e0*/  IMAD.WIDE R2, R3, 0x4, R8 ;  /* 0x0000000403027825 */ /* 0x001fca00078e0208 */
[----:B------:R-:W-:Y:S01]  /*06f0*/  STG.E.128 desc[UR4][R2.64], R4 ;  /* 0x0000000402007986 */ /* 0x000fe2000c101d04 */
[----:B------:R-:W-:Y:S05]  /*0700*/  EXIT ;  /* 0x000000000000794d */ /* 0x000fea0003800000 */
        .weak           $__internal_0_$__cuda_sm20_rcp_rn_f32_slowpath
        .type           $__internal_0_$__cuda_sm20_rcp_rn_f32_slowpath,@function
        .size           $__internal_0_$__cuda_sm20_rcp_rn_f32_slowpath,(.L_x_25 - $__internal_0_$__cuda_sm20_rcp_rn_f32_slowpath)
$__internal_0_$__cuda_sm20_rcp_rn_f32_slowpath:
[----:B------:R-:W-:Y:S01]  /*0710*/  SHF.L.U32 R2, R0, 0x1, RZ ;  /* 0x0000000100027819 */ /* 0x000fe200000006ff */
[----:B------:R-:W-:Y:S03]  /*0720*/  BSSY.RECONVERGENT B1, `(.L_x_12) ;  /* 0x0000030000017945 */ /* 0x000fe60003800200 */
[----:B------:R-:W-:-:S04]  /*0730*/  SHF.R.U32.HI R13, RZ, 0x18, R2 ;  /* 0x00000018ff0d7819 */ /* 0x000fc80000011602 */
[----:B------:R-:W-:-:S13]  /*0740*/  ISETP.NE.U32.AND P0, PT, R13, RZ, PT ;  /* 0x000000ff0d00720c */ /* 0x000fda0003f05070 */
[----:B------:R-:W-:Y:S05]  /*0750*/  @P0 BRA `(.L_x_13) ;  /* 0x0000000000280947 */ /* 0x000fea0003800000 */
[----:B------:R-:W-:-:S04]  /*0760*/  SHF.L.U32 R2, R0, 0x1, RZ ;  /* 0x0000000100027819 */ /* 0x000fc800000006ff */
[----:B------:R-:W-:-:S13]  /*0770*/  ISETP.NE.AND P0, PT, R2, RZ, PT ;  /* 0x000000ff0200720c */ /* 0x000fda0003f05270 */
[----:B------:R-:W-:Y:S01]  /*0780*/  @P0 FFMA R10, R0, 1.84467440737095516160e+19, RZ ;  /* 0x5f800000000a0823 */ /* 0x000fe200000000ff */
[----:B------:R-:W-:Y:S08]  /*0790*/  @!P0 MUFU.RCP R9, R0 ;  /* 0x0000000000098308 */ /* 0x000ff00000001000 */
[----:B------:R-:W0:Y:S02]  /*07a0*/  @P0 MUFU.RCP R11, R10 ;  /* 0x0000000a000b0308 */ /* 0x000e240000001000 */
[----:B0-----:R-:W-:-:S04]  /*07b0*/  @P0 FFMA R2, R10, R11, -1 ;  /* 0xbf8000000a020423 */ /* 0x001fc8000000000b */
[----:B------:R-:W-:-:S04]  /*07c0*/  @P0 FADD.FTZ R2, -R2, -RZ ;  /* 0x800000ff02020221 */ /* 0x000fc80000010100 */
[----:B------:R-:W-:-:S04]  /*07d0*/  @P0 FFMA R2, R11, R2, R11 ;  /* 0x000000020b020223 */ /* 0x000fc8000000000b */
[----:B------:R-:W-:Y:S01]  /*07e0*/  @P0 FFMA R9, R2, 1.84467440737095516160e+19, RZ ;  /* 0x5f80000002090823 */ /* 0x000fe200000000ff */
[----:B------:R-:W-:Y:S06]  /*07f0*/  BRA `(.L_x_14) ;  /* 0x0000000000887947 */ /* 0x000fec0003800000 */
.L_x_13:
[----:B------:R-:W-:-:S04]  /*0800*/  IADD3 R15, PT, PT, R13, -0xfd, RZ ;  /* 0xffffff030d0f7810 */ /* 0x000fc80007ffe0ff */
[----:B------:R-:W-:-:S13]  /*0810*/  ISETP.GT.U32.AND P0, PT, R15, 0x1, PT ;  /* 0x000000010f00780c */ /* 0x000fda0003f04070 */
[----:B------:R-:W-:Y:S05]  /*0820*/  @P0 BRA `(.L_x_15) ;  /* 0x0000000000780947 */ /* 0x000fea0003800000 */
[----:B------:R-:W-:Y:S01]  /*0830*/  LOP3.LUT R2, R0, 0x7fffff, RZ, 0xc0, !PT ;  /* 0x007fffff00027812 */ /* 0x000fe200078ec0ff */
[----:B------:R-:W-:-:S03]  /*0840*/  IMAD.MOV.U32 R12, RZ, RZ, 0x3 ;  /* 0x00000003ff0c7424 */ /* 0x000fc600078e00ff */
[----:B------:R-:W-:Y:S02]  /*0850*/  LOP3.LUT R2, R2, 0x3f800000, RZ, 0xfc, !PT ;  /* 0x3f80000002027812 */ /* 0x000fe400078efcff */
[----:B------:R-:W-:Y:S02]  /*0860*/  SHF.L.U32 R12, R12, R15, RZ ;  /* 0x0000000f0c0c7219 */ /* 0x000fe400000006ff */
[----:B------:R-:W0:Y:S02]  /*0870*/  MUFU.RCP R9, R2 ;  /* 0x0000000200097308 */ /* 0x000e240000001000 */
[----:B0-----:R-:W-:-:S04]  /*0880*/  FFMA R10, R2, R9, -1 ;  /* 0xbf800000020a7423 */ /* 0x001fc80000000009 */
[----:B------:R-:W-:-:S04]  /*0890*/  FADD.FTZ R10, -R10, -RZ ;  /* 0x800000ff0a0a7221 */ /* 0x000fc80000010100 */
[CCC-:B------:R-:W-:Y:S01]  /*08a0*/  FFMA.RM R11, R9.reuse, R10.reuse, R9.reuse ;  /* 0x0000000a090b7223 */ /* 0x1c0fe20000004009 */
[----:B------:R-:W-:-:S04]  /*08b0*/  FFMA.RP R10, R9, R10, R9 ;  /* 0x0000000a090a7223 */ /* 0x000fc80000008009 */
[C---:B------:R-:W-:Y:S02]  /*08c0*/  LOP3.LUT R9, R11.reuse, 0x7fffff, RZ, 0xc0, !PT ;  /* 0x007fffff0b097812 */ /* 0x040fe400078ec0ff */
[----:B------:R-:W-:Y:S02]  /*08d0*/  FSETP.NEU.FTZ.AND P0, PT, R11, R10, PT ;  /* 0x0000000a0b00720b */ /* 0x000fe40003f1d000 */
[----:B------:R-:W-:Y:S02]  /*08e0*/  LOP3.LUT R9, R9, 0x800000, RZ, 0xfc, !PT ;  /* 0x0080000009097812 */ /* 0x000fe400078efcff */
[----:B------:R-:W-:Y:S02]  /*08f0*/  SEL R10, RZ, 0xffffffff, !P0 ;  /* 0xffffffffff0a7807 */ /* 0x000fe40004000000 */
[----:B------:R-:W-:Y:S02]  /*0900*/  LOP3.LUT R12, R12, R9, RZ, 0xc0, !PT ;  /* 0x000000090c0c7212 */ /* 0x000fe400078ec0ff */
[----:B------:R-:W-:-:S02]  /*0910*/  IADD3 R10, PT, PT, -R10, RZ, RZ ;  /* 0x000000ff0a0a7210 */ /* 0x000fc40007ffe1ff */
[-C--:B------:R-:W-:Y:S02]  /*0920*/  SHF.R.U32.HI R12, RZ, R15.reuse, R12 ;  /* 0x0000000fff0c7219 */ /* 0x080fe4000001160c */
[----:B------:R-:W-:Y:S02]  /*0930*/  LOP3.LUT P1, RZ, R10, R15, R9, 0xf8, !PT ;  /* 0x0000000f0aff7212 */ /* 0x000fe4000782f809 */
[C---:B------:R-:W-:Y:S02]  /*0940*/  LOP3.LUT P0, RZ, R12.reuse, 0x1, RZ, 0xc0, !PT ;  /* 0x000000010cff7812 */ /* 0x040fe4000780c0ff */
[----:B------:R-:W-:-:S04]  /*0950*/  LOP3.LUT P2, RZ, R12, 0x2, RZ, 0xc0, !PT ;  /* 0x000000020cff7812 */ /* 0x000fc8000784c0ff */
[----:B------:R-:W-:Y:S02]  /*0960*/  PLOP3.LUT P0, PT, P0, P1, P2, 0xe0, 0x0 ;  /* 0x000000000000781c */ /* 0x000fe40000703c20 */
[----:B------:R-:W-:Y:S02]  /*0970*/  LOP3.LUT P1, RZ, R0, 0x7fffff, RZ, 0xc0, !PT ;  /* 0x007fffff00ff7812 */ /* 0x000fe4000782c0ff */
[----:B------:R-:W-:-:S04]  /*0980*/  SEL R2, RZ, 0x1, !P0 ;  /* 0x00000001ff027807 */ /* 0x000fc80004000000 */
[----:B------:R-:W-:-:S04]  /*0990*/  IADD3 R2, PT, PT, -R2, RZ, RZ ;  /* 0x000000ff02027210 */ /* 0x000fc80007ffe1ff */
[----:B------:R-:W-:Y:S02]  /*09a0*/  ISETP.GE.AND P0, PT, R2, RZ, PT ;  /* 0x000000ff0200720c */ /* 0x000fe40003f06270 */
[----:B------:R-:W-:-:S04]  /*09b0*/  IADD3 R2, PT, PT, R13, -0xfc, RZ ;  /* 0xffffff040d027810 */ /* 0x000fc80007ffe0ff */
[----:B------:R-:W-:-:S07]  /*09c0*/  SHF.R.U32.HI R9, RZ, R2, R9 ;  /* 0x00000002ff097219 */ /* 0x000fce0000011609 */
[----:B------:R-:W-:-:S05]  /*09d0*/  @!P0 VIADD R9, R9, 0x1 ;  /* 0x0000000109098836 */ /* 0x000fca0000000000 */
[----:B------:R-:W-:-:S04]  /*09e0*/  @!P1 SHF.L.U32 R9, R9, 0x1, RZ ;  /* 0x0000000109099819 */ /* 0x000fc800000006ff */
[----:B------:R-:W-:Y:S01]  /*09f0*/  LOP3.LUT R9, R9, 0x80000000, R0, 0xf8, !PT ;  /* 0x8000000009097812 */ /* 0x000fe200078ef800 */
[----:B------:R-:W-:Y:S06]  /*0a00*/  BRA `(.L_x_14) ;  /* 0x0000000000047947 */ /* 0x000fec0003800000 */
.L_x_15:
[----:B------:R0:W1:Y:S02]  /*0a10*/  MUFU.RCP R9, R0 ;  /* 0x0000000000097308 */ /* 0x0000640000001000 */
.L_x_14:
[----:B------:R-:W-:Y:S05]  /*0a20*/  BSYNC.RECONVERGENT B1 ;  /* 0x0000000000017941 */ /* 0x000fea0003800200 */
.L_x_12:
[----:B01----:R-:W-:Y:S01]  /*0a30*/  MOV R0, R9 ;  /* 0x0000000900007202 */ /* 0x003fe20000000f00 */
[----:B------:R-:W-:-:S04]  /*0a40*/  HFMA2 R9, -RZ, RZ, 0, 0 ;  /* 0x00000000ff097431 */ /* 0x000fc800000001ff */
[----:B------:R-:W-:Y:S05]  /*0a50*/  RET.REL.NODEC R8 `(_Z14sigmoid_float4PfS_i) ;  /* 0xfffffff408687950 */ /* 0x000fea0003c3ffff */
.L_x_16:
[----:B------:R-:W-:-:S00]  /*0a60*/  BRA `(.L_x_16) ;  /* 0xfffffffc00fc7947 */ /* 0x000fc0000383ffff */
[----:B------:R-:W-:-:S00]  /*0a70*/  NOP ;  /* 0x0000000000007918 */ /* 0x000fc00000000000 */
        /* <DEDUP_REMOVED lines=8> */
.L_x_25:


//--------------------- .text._Z7sigmoidPfS_i     --------------------------
	.section	.text._Z7sigmoidPfS_i,"ax",@progbits
	.align	128
        .global         _Z7sigmoidPfS_i
        .type           _Z7sigmoidPfS_i,@function
        .size           _Z7sigmoidPfS_i,(.L_x_26 - _Z7sigmoidPfS_i)
        .other          _Z7sigmoidPfS_i,@"STO_CUDA_ENTRY STV_DEFAULT"
_Z7sigmoidPfS_i:
.text._Z7sigmoidPfS_i:
[----:B------:R-:W-:Y:S01]  /*0000*/  LDC R1, c[0x0][0x37c] ;  /* 0x0000df00ff017b82 */ /* 0x000fe20000000800 */
[----:B------:R-:W0:Y:S07]  /*0010*/  S2R R0, SR_TID.X ;  /* 0x0000000000007919 */ /* 0x000e2e0000002100 */
[----:B------:R-:W0:Y:S01]  /*0020*/  S2UR UR4, SR_CTAID.X ;  /* 0x00000000000479c3 */ /* 0x000e220000002500 */
[----:B------:R-:W1:Y:S07]  /*0030*/  LDCU UR5, c[0x0][0x390] ;  /* 0x00007200ff0577ac */ /* 0x000e6e0008000800 */
[----:B------:R-:W0:Y:S02]  /*0040*/  LDC R3, c[0x0][0x360] ;  /* 0x0000d800ff037b82 */ /* 0x000e240000000800 */
[----:B0-----:R-:W-:-:S05]  /*0050*/  IMAD R3, R3, UR4, R0 ;  /* 0x0000000403037c24 */ /* 0x001fca000f8e0200 */
[----:B-1----:R-:W-:-:S13]  /*0060*/  ISETP.GE.AND P0, PT, R3, UR5, PT ;  /* 0x0000000503007c0c */ /* 0x002fda000bf06270 */
[----:B------:R-:W-:Y:S05]  /*0070*/  @P0 EXIT ;  /* 0x000000000000094d */ /* 0x000fea0003800000 */
[----:B------:R-:W0:Y:S01]  /*0080*/  LDC.64 R4, c[0x0][0x380] ;  /* 0x0000e000ff047b82 */ /* 0x000e220000000a00 */
[----:B------:R-:W1:Y:S01]  /*0090*/  LDCU.64 UR4, c[0x0][0x358] ;  /* 0x00006b00ff0477ac */ /* 0x000e620008000a00 */
[----:B0-----:R-:W-:-:S06]  /*00a0*/  IMAD.WIDE R4, R3, 0x4, R4 ;  /* 0x0000000403047825 */ /* 0x001fcc00078e0204 */
[----:B-1----:R-:W2:Y:S01]  /*00b0*/  LDG.E R4, desc[UR4][R4.64] ;  /* 0x0000000404047981 */ /* 0x002ea2000c1e1900 */
[----:B------:R-:W-:Y:S01]  /*00c0*/  IMAD.MOV.U32 R7, RZ, RZ, 0x3bbb989d ;  /* 0x3bbb989dff077424 */ /* 0x000fe200078e00ff */
[----:B------:R-:W-:Y:S01]  /*00d0*/  BSSY.RECONVERGENT B0, `(.L_x_17) ;  /* 0x0000015000007945 */ /* 0x000fe20003800200 */
[----:B------:R-:W-:Y:S02]  /*00e0*/  IMAD.MOV.U32 R9, RZ, RZ, 0x437c0000 ;  /* 0x437c0000ff097424 */ /* 0x000fe400078e00ff */
[----:B--2---:R-:W-:-:S04]  /*00f0*/  FFMA.SAT R0, R4, -R7, 0.5 ;  /* 0x3f00000004007423 */ /* 0x004fc80000002807 */
        /* <DEDUP_REMOVED lines=12> */
[----:B------:R-:W-:Y:S05]  /*01c0*/  CALL.REL.NOINC `($__internal_1_$__cuda_sm20_rcp_rn_f32_slowpath) ;  /* 0x0000000000287944 */ /* 0x000fea0003c00000 */
[----:B------:R-:W-:Y:S05]  /*01d0*/  BRA `(.L_x_19) ;  /* 0x0000000000107947 */ /* 0x000fea0003800000 */
.L_x_18:
[----:B------:R-:W0:Y:S02]  /*01e0*/  MUFU.RCP R7, R0 ;  /* 0x0000000000077308 */ /* 0x000e240000001000 */
[----:B0-----:R-:W-:-:S04]  /*01f0*/  FFMA R2, R0, R7, -1 ;  /* 0xbf80000000027423 */ /* 0x001fc80000000007 */
[----:B------:R-:W-:-:S04]  /*0200*/  FADD.FTZ R2, -R2, -RZ ;  /* 0x800000ff02027221 */ /* 0x000fc80000010100 */
[----:B------:R-:W-:-:S07]  /*0210*/  FFMA R7, R7, R2, R7 ;  /* 0x0000000207077223 */ /* 0x000fce0000000007 */
.L_x_19:
[----:B------:R-:W-:Y:S05]  /*0220*/  BSYNC.RECONVERGENT B0 ;  /* 0x0000000000007941 */ /* 0x000fea0003800200 */
.L_x_17:
[----:B------:R-:W0:Y:S02]  /*0230*/  LDC.64 R4, c[0x0][0x388] ;  /* 0x0000e200ff047b82 */ /* 0x000e240000000a00 */
[----:B0-----:R-:W-:-:S05]  /*0240*/  IMAD.WIDE R2, R3, 0x4, R4 ;  /* 0x0000000403027825 */ /* 0x001fca00078e0204 */
[----:B------:R-:W-:Y:S01]  /*0250*/  STG.E desc[UR4][R2.64], R7 ;  /* 0x0000000702007986 */ /* 0x000fe2000c101904 */
[----:B------:R-:W-:Y:S05]  /*0260*/  EXIT ;  /* 0x000000000000794d */ /* 0x000fea0003800000 */
        .weak           $__internal_1_$__cuda_sm20_rcp_rn_f32_slowpath
        .type           $__internal_1_$__cuda_sm20_rcp_rn_f32_slowpath,@function
        .size           $__internal_1_$__cuda_sm20_rcp_rn_f32_slowpath,(.L_x_26 - $__internal_1_$__cuda_sm20_rcp_rn_f32_slowpath)
$__internal_1_$__cuda_sm20_rcp_rn_f32_slowpath:
[----:B------:R-:W-:Y:S01]  /*0270*/  IMAD.SHL.U32 R2, R0, 0x2, RZ ;  /* 0x0000000200027824 */ /* 0x000fe200078e00ff */
[----:B------:R-:W-:Y:S04]  /*0280*/  BSSY.RECONVERGENT B1, `(.L_x_20) ;  /* 0x0000030000017945 */ /* 0x000fe80003800200 */
        /* <DEDUP_REMOVED lines=13> */
.L_x_21:
[----:B------:R-:W-:-:S05]  /*0360*/  VIADD R5, R2, 0xffffff03 ;  /* 0xffffff0302057836 */ /* 0x000fca0000000000 */
        /* <DEDUP_REMOVED lines=23> */
[----:B------:R-:W-:-:S05]  /*04e0*/  SEL R5, RZ, 0x1, !P0 ;  /* 0x00000001ff057807 */ /* 0x000fca0004000000 */
[----:B------:R-:W-:-:S05]  /*04f0*/  IMAD.MOV R5, RZ, RZ, -R5 ;  /* 0x000000ffff057224 */ /* 0x000fca00078e0a05 */
[----:B------:R-:W-:Y:S02]  /*0500*/  ISETP.GE.AND P0, PT, R5, RZ, PT ;  /* 0x000000ff0500720c */ /* 0x000fe40003f06270 */
[----:B------:R-:W-:-:S04]  /*0510*/  IADD3 R5, PT, PT, R2, -0xfc, RZ ;  /* 0xffffff0402057810 */ /* 0x000fc80007ffe0ff */
[----:B------:R-:W-:-:S07]  /*0520*/  SHF.R.U32.HI R5, RZ, R5, R8 ;  /* 0x00000005ff057219 */ /* 0x000fce0000011608 */
[----:B------:R-:W-:-:S05]  /*0530*/  @!P0 VIADD R5, R5, 0x1 ;  /* 0x0000000105058836 */ /* 0x000fca0000000000 */
[----:B------:R-:W-:-:S04]  /*0540*/  @!P1 SHF.L.U32 R5, R5, 0x1, RZ ;  /* 0x0000000105059819 */ /* 0x000fc800000006ff */
[----:B------:R-:W-:Y:S01]  /*0550*/  LOP3.LUT R5, R5, 0x80000000, R0, 0xf8, !PT ;  /* 0x8000000005057812 */ /* 0x000fe200078ef800 */
[----:B------:R-:W-:Y:S06]  /*0560*/  BRA `(.L_x_22) ;  /* 0x0000000000047947 */ /* 0x000fec0003800000 */
.L_x_23:
[----:B------:R0:W1:Y:S02]  /*0570*/  MUFU.RCP R5, R0 ;  /* 0x0000000000057308 */ /* 0x0000640000001000 */
.L_x_22:
[----:B------:R-:W-:Y:S05]  /*0580*/  BSYNC.RECONVERGENT B1 ;  /* 0x0000000000017941 */ /* 0x000fea0003800200 */
.L_x_20:
[----:B-1----:R-:W-:Y:S02]  /*0590*/  IMAD.MOV.U32 R7, RZ, RZ, R5 ;  /* 0x000000ffff077224 */ /* 0x002fe400078e0005 */
[----:B------:R-:W-:-:S04]  /*05a0*/  HFMA2 R5, -RZ, RZ, 0, 0 ;  /* 0x00000000ff057431 */ /* 0x000fc800000001ff */
[----:B0-----:R-:W-:Y:S05]  /*05b0*/  RET.REL.NODEC R4 `(_Z7sigmoidPfS_i) ;  /* 0xfffffff804907950 */ /* 0x001fea0003c3ffff */
.L_x_24:
        /* <DEDUP_REMOVED lines=12> */
.L_x_26:


//--------------------- .nv.shared.reserved.0     --------------------------
	.section	.nv.shared.reserved.0,"aw",@nobits
	.weak		__nv_reservedSMEM_offset_0_alias
	.size		__nv_reservedSMEM_offset_0_alias, 0, 64
	.other		__nv_reservedSMEM_offset_0_alias,@"STO_CUDA_RESERVED_SHARED STV_DEFAULT"
__nv_reservedSMEM_offset_0_alias:
	.zero		0
	.zero		64


//--------------------- .nv.constant0._Z14sigmoid_float4PfS_i --------------------------
	.section	.nv.constant0._Z14sigmoid_float4PfS_i,"a",@progbits
	.sectionflags	@""
	.align	4
.nv.constant0._Z14sigmoid_float4PfS_i:
	.zero		916


//--------------------- .nv.constant0._Z7sigmoidPfS_i --------------------------
	.section	.nv.constant0._Z7sigmoidPfS_i,"a",@progbits
	.sectionflags	@""
	.align	4
.nv.constant0._Z7sigmoidPfS_i:
	.zero		916


//--------------------- SYMBOLS --------------------------

	.type		.nv.reservedSmem.offset0,@object
	.size		.nv.reservedSmem.offset0,0x4
